//
// Generated by NVIDIA NVVM Compiler
//
// Compiler Build ID: CL-36424714
// Cuda compilation tools, release 13.0, V13.0.88
// Based on NVVM 20.0.0
//

.version 9.0
.target sm_100
.address_size 64

	// .globl	_Z21convolution_1d_kernelPKfS0_Pfii

.visible .entry _Z21convolution_1d_kernelPKfS0_Pfii(
	.param .u64 .ptr .align 1 _Z21convolution_1d_kernelPKfS0_Pfii_param_0,
	.param .u64 .ptr .align 1 _Z21convolution_1d_kernelPKfS0_Pfii_param_1,
	.param .u64 .ptr .align 1 _Z21convolution_1d_kernelPKfS0_Pfii_param_2,
	.param .u32 _Z21convolution_1d_kernelPKfS0_Pfii_param_3,
	.param .u32 _Z21convolution_1d_kernelPKfS0_Pfii_param_4
)
{
	.reg .pred 	%p<11>;
	.reg .b32 	%r<30>;
	.reg .b32 	%f<112>;
	.reg .b64 	%rd<45>;

	ld.param.u64 	%rd17, [_Z21convolution_1d_kernelPKfS0_Pfii_param_0];
	ld.param.u64 	%rd18, [_Z21convolution_1d_kernelPKfS0_Pfii_param_1];
	ld.param.u64 	%rd16, [_Z21convolution_1d_kernelPKfS0_Pfii_param_2];
	ld.param.u32 	%r17, [_Z21convolution_1d_kernelPKfS0_Pfii_param_3];
	ld.param.u32 	%r16, [_Z21convolution_1d_kernelPKfS0_Pfii_param_4];
	cvta.to.global.u64 	%rd1, %rd18;
	cvta.to.global.u64 	%rd2, %rd17;
	mov.u32 	%r18, %ctaid.x;
	mov.u32 	%r19, %ntid.x;
	mov.u32 	%r20, %tid.x;
	mad.lo.s32 	%r21, %r18, %r19, %r20;
	cvt.u64.u32 	%rd3, %r21;
	sub.s32 	%r22, %r17, %r16;
	add.s32 	%r23, %r22, 1;
	cvt.s64.s32 	%rd19, %r23;
	setp.ge.u64 	%p1, %rd3, %rd19;
	@%p1 bra 	$L__BB0_15;
	setp.lt.s32 	%p2, %r16, 1;
	mov.f32 	%f111, 0f00000000;
	@%p2 bra 	$L__BB0_14;
	and.b32  	%r1, %r16, 15;
	setp.lt.u32 	%p3, %r16, 16;
	mov.f32 	%f111, 0f00000000;
	mov.b32 	%r27, 0;
	@%p3 bra 	$L__BB0_5;
	and.b32  	%r27, %r16, 2147483632;
	neg.s32 	%r25, %r27;
	shl.b64 	%rd20, %rd3, 2;
	add.s64 	%rd21, %rd20, %rd2;
	add.s64 	%rd42, %rd21, 32;
	add.s64 	%rd41, %rd1, 32;
	mov.f32 	%f111, 0f00000000;
$L__BB0_4:
	.pragma "nounroll";
	ld.global.f32 	%f18, [%rd42+-32];
	ld.global.f32 	%f19, [%rd41+-32];
	fma.rn.f32 	%f20, %f18, %f19, %f111;
	ld.global.f32 	%f21, [%rd42+-28];
	ld.global.f32 	%f22, [%rd41+-28];
	fma.rn.f32 	%f23, %f21, %f22, %f20;
	ld.global.f32 	%f24, [%rd42+-24];
	ld.global.f32 	%f25, [%rd41+-24];
	fma.rn.f32 	%f26, %f24, %f25, %f23;
	ld.global.f32 	%f27, [%rd42+-20];
	ld.global.f32 	%f28, [%rd41+-20];
	fma.rn.f32 	%f29, %f27, %f28, %f26;
	ld.global.f32 	%f30, [%rd42+-16];
	ld.global.f32 	%f31, [%rd41+-16];
	fma.rn.f32 	%f32, %f30, %f31, %f29;
	ld.global.f32 	%f33, [%rd42+-12];
	ld.global.f32 	%f34, [%rd41+-12];
	fma.rn.f32 	%f35, %f33, %f34, %f32;
	ld.global.f32 	%f36, [%rd42+-8];
	ld.global.f32 	%f37, [%rd41+-8];
	fma.rn.f32 	%f38, %f36, %f37, %f35;
	ld.global.f32 	%f39, [%rd42+-4];
	ld.global.f32 	%f40, [%rd41+-4];
	fma.rn.f32 	%f41, %f39, %f40, %f38;
	ld.global.f32 	%f42, [%rd42];
	ld.global.f32 	%f43, [%rd41];
	fma.rn.f32 	%f44, %f42, %f43, %f41;
	ld.global.f32 	%f45, [%rd42+4];
	ld.global.f32 	%f46, [%rd41+4];
	fma.rn.f32 	%f47, %f45, %f46, %f44;
	ld.global.f32 	%f48, [%rd42+8];
	ld.global.f32 	%f49, [%rd41+8];
	fma.rn.f32 	%f50, %f48, %f49, %f47;
	ld.global.f32 	%f51, [%rd42+12];
	ld.global.f32 	%f52, [%rd41+12];
	fma.rn.f32 	%f53, %f51, %f52, %f50;
	ld.global.f32 	%f54, [%rd42+16];
	ld.global.f32 	%f55, [%rd41+16];
	fma.rn.f32 	%f56, %f54, %f55, %f53;
	ld.global.f32 	%f57, [%rd42+20];
	ld.global.f32 	%f58, [%rd41+20];
	fma.rn.f32 	%f59, %f57, %f58, %f56;
	ld.global.f32 	%f60, [%rd42+24];
	ld.global.f32 	%f61, [%rd41+24];
	fma.rn.f32 	%f62, %f60, %f61, %f59;
	ld.global.f32 	%f63, [%rd42+28];
	ld.global.f32 	%f64, [%rd41+28];
	fma.rn.f32 	%f111, %f63, %f64, %f62;
	add.s32 	%r25, %r25, 16;
	add.s64 	%rd42, %rd42, 64;
	add.s64 	%rd41, %rd41, 64;
	setp.ne.s32 	%p4, %r25, 0;
	@%p4 bra 	$L__BB0_4;
$L__BB0_5:
	setp.eq.s32 	%p5, %r1, 0;
	@%p5 bra 	$L__BB0_14;
	and.b32  	%r7, %r16, 7;
	setp.lt.u32 	%p6, %r1, 8;
	@%p6 bra 	$L__BB0_8;
	cvt.u64.u32 	%rd22, %r27;
	add.s64 	%rd23, %rd22, %rd3;
	shl.b64 	%rd24, %rd23, 2;
	add.s64 	%rd25, %rd2, %rd24;
	ld.global.f32 	%f66, [%rd25];
	mul.wide.u32 	%rd26, %r27, 4;
	add.s64 	%rd27, %rd1, %rd26;
	ld.global.f32 	%f67, [%rd27];
	fma.rn.f32 	%f68, %f66, %f67, %f111;
	ld.global.f32 	%f69, [%rd25+4];
	ld.global.f32 	%f70, [%rd27+4];
	fma.rn.f32 	%f71, %f69, %f70, %f68;
	ld.global.f32 	%f72, [%rd25+8];
	ld.global.f32 	%f73, [%rd27+8];
	fma.rn.f32 	%f74, %f72, %f73, %f71;
	ld.global.f32 	%f75, [%rd25+12];
	ld.global.f32 	%f76, [%rd27+12];
	fma.rn.f32 	%f77, %f75, %f76, %f74;
	ld.global.f32 	%f78, [%rd25+16];
	ld.global.f32 	%f79, [%rd27+16];
	fma.rn.f32 	%f80, %f78, %f79, %f77;
	ld.global.f32 	%f81, [%rd25+20];
	ld.global.f32 	%f82, [%rd27+20];
	fma.rn.f32 	%f83, %f81, %f82, %f80;
	ld.global.f32 	%f84, [%rd25+24];
	ld.global.f32 	%f85, [%rd27+24];
	fma.rn.f32 	%f86, %f84, %f85, %f83;
	ld.global.f32 	%f87, [%rd25+28];
	ld.global.f32 	%f88, [%rd27+28];
	fma.rn.f32 	%f111, %f87, %f88, %f86;
	add.s32 	%r27, %r27, 8;
$L__BB0_8:
	setp.eq.s32 	%p7, %r7, 0;
	@%p7 bra 	$L__BB0_14;
	and.b32  	%r10, %r16, 3;
	setp.lt.u32 	%p8, %r7, 4;
	@%p8 bra 	$L__BB0_11;
	cvt.u64.u32 	%rd28, %r27;
	add.s64 	%rd29, %rd28, %rd3;
	shl.b64 	%rd30, %rd29, 2;
	add.s64 	%rd31, %rd2, %rd30;
	ld.global.f32 	%f90, [%rd31];
	mul.wide.u32 	%rd32, %r27, 4;
	add.s64 	%rd33, %rd1, %rd32;
	ld.global.f32 	%f91, [%rd33];
	fma.rn.f32 	%f92, %f90, %f91, %f111;
	ld.global.f32 	%f93, [%rd31+4];
	ld.global.f32 	%f94, [%rd33+4];
	fma.rn.f32 	%f95, %f93, %f94, %f92;
	ld.global.f32 	%f96, [%rd31+8];
	ld.global.f32 	%f97, [%rd33+8];
	fma.rn.f32 	%f98, %f96, %f97, %f95;
	ld.global.f32 	%f99, [%rd31+12];
	ld.global.f32 	%f100, [%rd33+12];
	fma.rn.f32 	%f111, %f99, %f100, %f98;
	add.s32 	%r27, %r27, 4;
$L__BB0_11:
	setp.eq.s32 	%p9, %r10, 0;
	@%p9 bra 	$L__BB0_14;
	cvt.u64.u32 	%rd34, %r27;
	mul.wide.u32 	%rd35, %r27, 4;
	add.s64 	%rd44, %rd1, %rd35;
	add.s64 	%rd36, %rd34, %rd3;
	shl.b64 	%rd37, %rd36, 2;
	add.s64 	%rd43, %rd2, %rd37;
	neg.s32 	%r29, %r10;
$L__BB0_13:
	.pragma "nounroll";
	ld.global.f32 	%f101, [%rd43];
	ld.global.f32 	%f102, [%rd44];
	fma.rn.f32 	%f111, %f101, %f102, %f111;
	add.s64 	%rd44, %rd44, 4;
	add.s64 	%rd43, %rd43, 4;
	add.s32 	%r29, %r29, 1;
	setp.ne.s32 	%p10, %r29, 0;
	@%p10 bra 	$L__BB0_13;
$L__BB0_14:
	cvta.to.global.u64 	%rd38, %rd16;
	shl.b64 	%rd39, %rd3, 2;
	add.s64 	%rd40, %rd38, %rd39;
	st.global.f32 	[%rd40], %f111;
$L__BB0_15:
	ret;

}


// ===== COMPILED SASS (sm_100) =====

	.target	sm_100

	.elftype	@"ET_EXEC"


//--------------------- .note.nv.tkinfo           --------------------------
	.section	.note.nv.tkinfo,"",@"SHT_NOTE"
	.sectionflags	@"SHF_NOTE_NV_TKINFO"
	.tkinfo
        /*0018*/ 	.word	0x00000002
        /*0030*/ 	.string	""
        /*0030*/ 	.string	"ptxas"
        /*0030*/ 	.string	"Cuda compilation tools, release 13.0, V13.0.88"
        /*0030*/ 	.string	"Build cuda_13.0.r13.0/compiler.36424714_0"
        /*0030*/ 	.string	"-arch sm_100 -m 64 "



//--------------------- .note.nv.cuinfo           --------------------------
	.section	.note.nv.cuinfo,"",@"SHT_NOTE"
	.sectionflags	@"SHF_NOTE_NV_CUINFO"
        /*0018*/ 	.short	0x0002
        /*001a*/ 	.short	0x0064
        /*001c*/ 	.short	0x0082
	.zero		2


//--------------------- .nv.info                  --------------------------
	.section	.nv.info,"",@"SHT_CUDA_INFO"
	.align	4


	//----- nvinfo : EIATTR_REGCOUNT
	.align		4
        /*0000*/ 	.byte	0x04, 0x2f
        /*0002*/ 	.short	(.L_1 - .L_0)
	.align		4
.L_0:
        /*0004*/ 	.word	index@(_Z21convolution_1d_kernelPKfS0_Pfii)
        /*0008*/ 	.word	0x0000001e


	//----- nvinfo : EIATTR_FRAME_SIZE
	.align		4
.L_1:
        /*000c*/ 	.byte	0x04, 0x11
        /*000e*/ 	.short	(.L_3 - .L_2)
	.align		4
.L_2:
        /*0010*/ 	.word	index@(_Z21convolution_1d_kernelPKfS0_Pfii)
        /*0014*/ 	.word	0x00000000


	//----- nvinfo : EIATTR_MIN_STACK_SIZE
	.align		4
.L_3:
        /*0018*/ 	.byte	0x04, 0x12
        /*001a*/ 	.short	(.L_5 - .L_4)
	.align		4
.L_4:
        /*001c*/ 	.word	index@(_Z21convolution_1d_kernelPKfS0_Pfii)
        /*0020*/ 	.word	0x00000000
.L_5:


//--------------------- .nv.compat                --------------------------
	.section	.nv.compat,"",@"SHT_CUDA_COMPAT_INFO"
	.align	4
        /*0000*/ 	.byte	0x02, 0x09, 0x00, 0x00, 0x02, 0x02, 0x01, 0x00, 0x02, 0x05, 0x05, 0x00, 0x03, 0x07, 0x01, 0x01
        /*0010*/ 	.byte	0x02, 0x03, 0x00, 0x00, 0x02, 0x06, 0x01, 0x00, 0x04, 0x0b, 0x08, 0x00, 0x09, 0x00, 0x00, 0x00
        /*0020*/ 	.byte	0x00, 0x00, 0x00, 0x00


//--------------------- .nv.info._Z21convolution_1d_kernelPKfS0_Pfii --------------------------
	.section	.nv.info._Z21convolution_1d_kernelPKfS0_Pfii,"",@"SHT_CUDA_INFO"
	.sectionflags	@""
	.align	4


	//----- nvinfo : EIATTR_CUDA_API_VERSION
	.align		4
        /*0000*/ 	.byte	0x04, 0x37
        /*0002*/ 	.short	(.L_7 - .L_6)
.L_6:
        /*0004*/ 	.word	0x00000082


	//----- nvinfo : EIATTR_KPARAM_INFO
	.align		4
.L_7:
        /*0008*/ 	.byte	0x04, 0x17
        /*000a*/ 	.short	(.L_9 - .L_8)
.L_8:
        /*000c*/ 	.word	0x00000000
        /*0010*/ 	.short	0x0004
        /*0012*/ 	.short	0x001c
        /*0014*/ 	.byte	0x00, 0xf0, 0x11, 0x00


	//----- nvinfo : EIATTR_KPARAM_INFO
	.align		4
.L_9:
        /*0018*/ 	.byte	0x04, 0x17
        /*001a*/ 	.short	(.L_11 - .L_10)
.L_10:
        /*001c*/ 	.word	0x00000000
        /*0020*/ 	.short	0x0003
        /*0022*/ 	.short	0x0018
        /*0024*/ 	.byte	0x00, 0xf0, 0x11, 0x00


	//----- nvinfo : EIATTR_KPARAM_INFO
	.align		4
.L_11:
        /*0028*/ 	.byte	0x04, 0x17
        /*002a*/ 	.short	(.L_13 - .L_12)
.L_12:
        /*002c*/ 	.word	0x00000000
        /*0030*/ 	.short	0x0002
        /*0032*/ 	.short	0x0010
        /*0034*/ 	.byte	0x00, 0xf5, 0x21, 0x00


	//----- nvinfo : EIATTR_KPARAM_INFO
	.align		4
.L_13:
        /*0038*/ 	.byte	0x04, 0x17
        /*003a*/ 	.short	(.L_15 - .L_14)
.L_14:
        /*003c*/ 	.word	0x00000000
        /*0040*/ 	.short	0x0001
        /*0042*/ 	.short	0x0008
        /*0044*/ 	.byte	0x00, 0xf5, 0x21, 0x00


	//----- nvinfo : EIATTR_KPARAM_INFO
	.align		4
.L_15:
        /*0048*/ 	.byte	0x04, 0x17
        /*004a*/ 	.short	(.L_17 - .L_16)
.L_16:
        /*004c*/ 	.word	0x00000000
        /*0050*/ 	.short	0x0000
        /*0052*/ 	.short	0x0000
        /*0054*/ 	.byte	0x00, 0xf5, 0x21, 0x00


	//----- nvinfo : EIATTR_SPARSE_MMA_MASK
	.align		4
.L_17:
        /*0058*/ 	.byte	0x03, 0x50
        /*005a*/ 	.short	0x0000


	//----- nvinfo : EIATTR_MAXREG_COUNT
	.align		4
        /*005c*/ 	.byte	0x03, 0x1b
        /*005e*/ 	.short	0x00ff


	//----- nvinfo : EIATTR_MERCURY_ISA_VERSION
	.align		4
        /*0060*/ 	.byte	0x03, 0x5f
        /*0062*/ 	.short	0x0101


	//----- nvinfo : EIATTR_VRC_CTA_INIT_COUNT
	.align		4
        /*0064*/ 	.byte	0x02, 0x4a
	.zero		1
	.zero		1


	//----- nvinfo : EIATTR_EXIT_INSTR_OFFSETS
	.align		4
        /*0068*/ 	.byte	0x04, 0x1c
        /*006a*/ 	.short	(.L_19 - .L_18)


	//   ....[0]....
.L_18:
        /*006c*/ 	.word	0x000000a0


	//   ....[1]....
        /*0070*/ 	.word	0x00000b40


	//----- nvinfo : EIATTR_CBANK_PARAM_SIZE
	.align		4
.L_19:
        /*0074*/ 	.byte	0x03, 0x19
        /*0076*/ 	.short	0x0020


	//----- nvinfo : EIATTR_PARAM_CBANK
	.align		4
        /*0078*/ 	.byte	0x04, 0x0a
        /*007a*/ 	.short	(.L_21 - .L_20)
	.align		4
.L_20:
        /*007c*/ 	.word	index@(.nv.constant0._Z21convolution_1d_kernelPKfS0_Pfii)
        /*0080*/ 	.short	0x0380
        /*0082*/ 	.short	0x0020


	//----- nvinfo : EIATTR_SW_WAR
	.align		4
.L_21:
        /*0084*/ 	.byte	0x04, 0x36
        /*0086*/ 	.short	(.L_23 - .L_22)
.L_22:
        /*0088*/ 	.word	0x00000008
.L_23:


//--------------------- .nv.callgraph             --------------------------
	.section	.nv.callgraph,"",@"SHT_CUDA_CALLGRAPH"
	.align	4
	.sectionentsize	8
	.align		4
        /*0000*/ 	.word	0x00000000
	.align		4
        /*0004*/ 	.word	0xffffffff
	.align		4
        /*0008*/ 	.word	0x00000000
	.align		4
        /*000c*/ 	.word	0xfffffffe
	.align		4
        /*0010*/ 	.word	0x00000000
	.align		4
        /*0014*/ 	.word	0xfffffffd
	.align		4
        /*0018*/ 	.word	0x00000000
	.align		4
        /*001c*/ 	.word	0xfffffffc


//--------------------- .text._Z21convolution_1d_kernelPKfS0_Pfii --------------------------
	.section	.text._Z21convolution_1d_kernelPKfS0_Pfii,"ax",@progbits
	.align	128
        .global         _Z21convolution_1d_kernelPKfS0_Pfii
        .type           _Z21convolution_1d_kernelPKfS0_Pfii,@function
        .size           _Z21convolution_1d_kernelPKfS0_Pfii,(.L_x_7 - _Z21convolution_1d_kernelPKfS0_Pfii)
        .other          _Z21convolution_1d_kernelPKfS0_Pfii,@"STO_CUDA_ENTRY STV_DEFAULT"
_Z21convolution_1d_kernelPKfS0_Pfii:
.text._Z21convolution_1d_kernelPKfS0_Pfii:
[----:B------:R-:W-:Y:S01]  /*0000*/  LDC R1, c[0x0][0x37c] ;  /* 0x0000df00ff017b82 */ /* 0x000fe20000000800 */
[----:B------:R-:W0:Y:S07]  /*0010*/  S2R R3, SR_TID.X ;  /* 0x0000000000037919 */ /* 0x000e2e0000002100 */
[----:B------:R-:W0:Y:S01]  /*0020*/  S2UR UR5, SR_CTAID.X ;  /* 0x00000000000579c3 */ /* 0x000e220000002500 */
[----:B------:R-:W1:Y:S07]  /*0030*/  LDCU.64 UR6, c[0x0][0x398] ;  /* 0x00007300ff0677ac */ /* 0x000e6e0008000a00 */
[----:B------:R-:W0:Y:S01]  /*0040*/  LDC R0, c[0x0][0x360] ;  /* 0x0000d800ff007b82 */ /* 0x000e220000000800 */
[----:B-1----:R-:W-:Y:S01]  /*0050*/  UIADD3 UR4, UPT, UPT, UR6, 0x1, -UR7 ;  /* 0x0000000106047890 */ /* 0x002fe2000fffe807 */
[----:B0-----:R-:W-:-:S03]  /*0060*/  IMAD R0, R0, UR5, R3 ;  /* 0x0000000500007c24 */ /* 0x001fc6000f8e0203 */
[----:B------:R-:W-:Y:S02]  /*0070*/  USHF.R.S32.HI UR5, URZ, 0x1f, UR4 ;  /* 0x0000001fff057899 */ /* 0x000fe40008011404 */
[----:B------:R-:W-:-:S04]  /*0080*/  ISETP.GE.U32.AND P0, PT, R0, UR4, PT ;  /* 0x0000000400007c0c */ /* 0x000fc8000bf06070 */
[----:B------:R-:W-:-:S13]  /*0090*/  ISETP.GE.U32.AND.EX P0, PT, RZ, UR5, PT, P0 ;  /* 0x00000005ff007c0c */ /* 0x000fda000bf06100 */
[----:B------:R-:W-:Y:S05]  /*00a0*/  @P0 EXIT ;  /* 0x000000000000094d */ /* 0x000fea0003800000 */
[----:B------:R-:W-:Y:S01]  /*00b0*/  UISETP.GE.AND UP0, UPT, UR7, 0x1, UPT ;  /* 0x000000010700788c */ /* 0x000fe2000bf06270 */
[----:B------:R-:W-:Y:S01]  /*00c0*/  HFMA2 R14, -RZ, RZ, 0, 0 ;  /* 0x00000000ff0e7431 */ /* 0x000fe200000001ff */
[----:B------:R-:W0:Y:S07]  /*00d0*/  LDCU.64 UR10, c[0x0][0x358] ;  /* 0x00006b00ff0a77ac */ /* 0x000e2e0008000a00 */
[----:B------:R-:W-:Y:S05]  /*00e0*/  BRA.U !UP0, `(.L_x_0) ;  /* 0x0000000908847547 */ /* 0x000fea000b800000 */
[----:B------:R-:W-:Y:S01]  /*00f0*/  UISETP.GE.U32.AND UP1, UPT, UR7, 0x10, UPT ;  /* 0x000000100700788c */ /* 0x000fe2000bf26070 */
[----:B------:R-:W-:Y:S01]  /*0100*/  MOV R14, RZ ;  /* 0x000000ff000e7202 */ /* 0x000fe20000000f00 */
[----:B------:R-:W-:Y:S01]  /*0110*/  ULOP3.LUT UR6, UR7, 0xf, URZ, 0xc0, !UPT ;  /* 0x0000000f07067892 */ /* 0x000fe2000f8ec0ff */
[----:B------:R-:W-:-:S03]  /*0120*/  MOV R7, RZ ;  /* 0x000000ff00077202 */ /* 0x000fc60000000f00 */
[----:B------:R-:W-:-:S03]  /*0130*/  UISETP.NE.AND UP0, UPT, UR6, URZ, UPT ;  /* 0x000000ff0600728c */ /* 0x000fc6000bf05270 */
[----:B------:R-:W-:Y:S08]  /*0140*/  BRA.U !UP1, `(.L_x_1) ;  /* 0x0000000509107547 */ /* 0x000ff0000b800000 */
[----:B------:R-:W1:Y:S01]  /*0150*/  LDCU.128 UR12, c[0x0][0x380] ;  /* 0x00007000ff0c77ac */ /* 0x000e620008000c00 */
[----:B------:R-:W-:Y:S01]  /*0160*/  IMAD.MOV.U32 R14, RZ, RZ, RZ ;  /* 0x000000ffff0e7224 */ /* 0x000fe200078e00ff */
[----:B------:R-:W-:-:S04]  /*0170*/  ULOP3.LUT UR8, UR7, 0x7ffffff0, URZ, 0xc0, !UPT ;  /* 0x7ffffff007087892 */ /* 0x000fc8000f8ec0ff */
[----:B------:R-:W-:Y:S02]  /*0180*/  UIADD3 UR9, UPT, UPT, -UR8, URZ, URZ ;  /* 0x000000ff08097290 */ /* 0x000fe4000fffe1ff */
[----:B------:R-:W-:Y:S01]  /*0190*/  MOV R7, UR8 ;  /* 0x0000000800077c02 */ /* 0x000fe20008000f00 */
[----:B-1----:R-:W-:Y:S01]  /*01a0*/  UIADD3 UR4, UP1, UPT, UR14, 0x20, URZ ;  /* 0x000000200e047890 */ /* 0x002fe2000ff3e0ff */
[----:B------:R-:W-:-:S03]  /*01b0*/  LEA R2, P0, R0, UR12, 0x2 ;  /* 0x0000000c00027c11 */ /* 0x000fc6000f8010ff */
[----:B------:R-:W-:Y:S01]  /*01c0*/  UIADD3.X UR5, UPT, UPT, URZ, UR15, URZ, UP1, !UPT ;  /* 0x0000000fff057290 */ /* 0x000fe20008ffe4ff */
[----:B------:R-:W-:Y:S02]  /*01d0*/  LEA.HI.X R3, R0, UR13, RZ, 0x2, P0 ;  /* 0x0000000d00037c11 */ /* 0x000fe400080f14ff */
[----:B------:R-:W-:Y:S02]  /*01e0*/  IADD3 R2, P0, PT, R2, 0x20, RZ ;  /* 0x0000002002027810 */ /* 0x000fe40007f1e0ff */
[----:B------:R-:W-:Y:S01]  /*01f0*/  MOV R4, UR4 ;  /* 0x0000000400047c02 */ /* 0x000fe20008000f00 */
[----:B------:R-:W-:Y:S01]  /*0200*/  IMAD.U32 R5, RZ, RZ, UR5 ;  /* 0x00000005ff057e24 */ /* 0x000fe2000f8e00ff */
[----:B------:R-:W-:-:S09]  /*0210*/  IADD3.X R3, PT, PT, RZ, R3, RZ, P0, !PT ;  /* 0x00000003ff037210 */ /* 0x000fd200007fe4ff */
.L_x_2:
[----:B0-----:R-:W2:Y:S04]  /*0220*/  LDG.E R17, desc[UR10][R2.64+-0x20] ;  /* 0xffffe00a02117981 */ /* 0x001ea8000c1e1900 */
[----:B------:R-:W2:Y:S04]  /*0230*/  LDG.E R16, desc[UR10][R4.64+-0x20] ;  /* 0xffffe00a04107981 */ /* 0x000ea8000c1e1900 */
[----:B------:R-:W3:Y:S04]  /*0240*/  LDG.E R24, desc[UR10][R2.64+-0x1c] ;  /* 0xffffe40a02187981 */ /* 0x000ee8000c1e1900 */
[----:B------:R-:W3:Y:S04]  /*0250*/  LDG.E R26, desc[UR10][R4.64+-0x1c] ;  /* 0xffffe40a041a7981 */ /* 0x000ee8000c1e1900 */
[----:B------:R-:W4:Y:S04]  /*0260*/  LDG.E R18, desc[UR10][R2.64+-0x18] ;  /* 0xffffe80a02127981 */ /* 0x000f28000c1e1900 */
[----:B------:R-:W4:Y:S04]  /*0270*/  LDG.E R21, desc[UR10][R4.64+-0x18] ;  /* 0xffffe80a04157981 */ /* 0x000f28000c1e1900 */
[----:B------:R-:W5:Y:S04]  /*0280*/  LDG.E R23, desc[UR10][R2.64+-0x14] ;  /* 0xffffec0a02177981 */ /* 0x000f68000c1e1900 */
        /* <DEDUP_REMOVED lines=11> */
[----:B------:R-:W5:Y:S01]  /*0340*/  LDG.E R19, desc[UR10][R4.64+0x4] ;  /* 0x0000040a04137981 */ /* 0x000f62000c1e1900 */
[----:B--2---:R-:W-:-:S03]  /*0350*/  FFMA R17, R17, R16, R14 ;  /* 0x0000001011117223 */ /* 0x004fc6000000000e */
[----:B------:R-:W2:Y:S04]  /*0360*/  LDG.E R16, desc[UR10][R2.64+0x4] ;  /* 0x0000040a02107981 */ /* 0x000ea8000c1e1900 */
[----:B------:R-:W2:Y:S01]  /*0370*/  LDG.E R14, desc[UR10][R2.64+0x8] ;  /* 0x0000080a020e7981 */ /* 0x000ea2000c1e1900 */
[----:B---3--:R-:W-:-:S03]  /*0380*/  FFMA R27, R24, R26, R17 ;  /* 0x0000001a181b7223 */ /* 0x008fc60000000011 */
[----:B------:R-:W3:Y:S01]  /*0390*/  LDG.E R17, desc[UR10][R4.64+0x8] ;  /* 0x0000080a04117981 */ /* 0x000ee2000c1e1900 */
[----:B----4-:R-:W-:-:S03]  /*03a0*/  FFMA R24, R18, R21, R27 ;  /* 0x0000001512187223 */ /* 0x010fc6000000001b */
[----:B------:R-:W4:Y:S04]  /*03b0*/  LDG.E R18, desc[UR10][R2.64+0xc] ;  /* 0x00000c0a02127981 */ /* 0x000f28000c1e1900 */
[----:B------:R-:W4:Y:S01]  /*03c0*/  LDG.E R21, desc[UR10][R4.64+0xc] ;  /* 0x00000c0a04157981 */ /* 0x000f22000c1e1900 */
[----:B-----5:R-:W-:-:S03]  /*03d0*/  FFMA R27, R23, R20, R24 ;  /* 0x00000014171b7223 */ /* 0x020fc60000000018 */
[----:B------:R-:W5:Y:S04]  /*03e0*/  LDG.E R20, desc[UR10][R2.64+0x10] ;  /* 0x0000100a02147981 */ /* 0x000f68000c1e1900 */
[----:B------:R-:W5:Y:S01]  /*03f0*/  LDG.E R23, desc[UR10][R4.64+0x10] ;  /* 0x0000100a04177981 */ /* 0x000f62000c1e1900 */
[----:B------:R-:W-:-:S03]  /*0400*/  FFMA R27, R22, R25, R27 ;  /* 0x00000019161b7223 */ /* 0x000fc6000000001b */
[----:B------:R-:W5:Y:S04]  /*0410*/  LDG.E R22, desc[UR10][R2.64+0x14] ;  /* 0x0000140a02167981 */ /* 0x000f68000c1e1900 */
[----:B------:R-:W5:Y:S01]  /*0420*/  LDG.E R25, desc[UR10][R4.64+0x14] ;  /* 0x0000140a04197981 */ /* 0x000f62000c1e1900 */
[----:B------:R-:W-:-:S03]  /*0430*/  FFMA R27, R12, R15, R27 ;  /* 0x0000000f0c1b7223 */ /* 0x000fc6000000001b */
[----:B------:R-:W5:Y:S04]  /*0440*/  LDG.E R15, desc[UR10][R2.64+0x18] ;  /* 0x0000180a020f7981 */ /* 0x000f68000c1e1900 */
[----:B------:R-:W5:Y:S01]  /*0450*/  LDG.E R12, desc[UR10][R4.64+0x18] ;  /* 0x0000180a040c7981 */ /* 0x000f62000c1e1900 */
[----:B------:R-:W-:-:S03]  /*0460*/  FFMA R24, R6, R9, R27 ;  /* 0x0000000906187223 */ /* 0x000fc6000000001b */
[----:B------:R0:W5:Y:S04]  /*0470*/  LDG.E R6, desc[UR10][R2.64+0x1c] ;  /* 0x00001c0a02067981 */ /* 0x000168000c1e1900 */
[----:B------:R1:W5:Y:S01]  /*0480*/  LDG.E R9, desc[UR10][R4.64+0x1c] ;  /* 0x00001c0a04097981 */ /* 0x000362000c1e1900 */
[----:B------:R-:W-:-:S04]  /*0490*/  FFMA R11, R11, R8, R24 ;  /* 0x000000080b0b7223 */ /* 0x000fc80000000018 */
[----:B------:R-:W-:Y:S01]  /*04a0*/  FFMA R11, R10, R13, R11 ;  /* 0x0000000d0a0b7223 */ /* 0x000fe2000000000b */
[----:B------:R-:W-:-:S04]  /*04b0*/  UIADD3 UR9, UPT, UPT, UR9, 0x10, URZ ;  /* 0x0000001009097890 */ /* 0x000fc8000fffe0ff */
[----:B------:R-:W-:Y:S01]  /*04c0*/  UISETP.NE.AND UP1, UPT, UR9, URZ, UPT ;  /* 0x000000ff0900728c */ /* 0x000fe2000bf25270 */
[----:B0-----:R-:W-:Y:S02]  /*04d0*/  IADD3 R2, P0, PT, R2, 0x40, RZ ;  /* 0x0000004002027810 */ /* 0x001fe40007f1e0ff */
[----:B-1----:R-:W-:Y:S02]  /*04e0*/  IADD3 R4, P1, PT, R4, 0x40, RZ ;  /* 0x0000004004047810 */ /* 0x002fe40007f3e0ff */
[----:B------:R-:W-:Y:S02]  /*04f0*/  IADD3.X R3, PT, PT, RZ, R3, RZ, P0, !PT ;  /* 0x00000003ff037210 */ /* 0x000fe400007fe4ff */
[----:B------:R-:W-:Y:S01]  /*0500*/  IADD3.X R5, PT, PT, RZ, R5, RZ, P1, !PT ;  /* 0x00000005ff057210 */ /* 0x000fe20000ffe4ff */
[----:B--2---:R-:W-:-:S04]  /*0510*/  FFMA R11, R16, R19, R11 ;  /* 0x00000013100b7223 */ /* 0x004fc8000000000b */
[----:B---3--:R-:W-:-:S04]  /*0520*/  FFMA R11, R14, R17, R11 ;  /* 0x000000110e0b7223 */ /* 0x008fc8000000000b */
[----:B----4-:R-:W-:-:S04]  /*0530*/  FFMA R11, R18, R21, R11 ;  /* 0x00000015120b7223 */ /* 0x010fc8000000000b */
[----:B-----5:R-:W-:-:S04]  /*0540*/  FFMA R11, R20, R23, R11 ;  /* 0x00000017140b7223 */ /* 0x020fc8000000000b */
[----:B------:R-:W-:-:S04]  /*0550*/  FFMA R22, R22, R25, R11 ;  /* 0x0000001916167223 */ /* 0x000fc8000000000b */
[----:B------:R-:W-:-:S04]  /*0560*/  FFMA R15, R15, R12, R22 ;  /* 0x0000000c0f0f7223 */ /* 0x000fc80000000016 */
[----:B------:R-:W-:Y:S01]  /*0570*/  FFMA R14, R6, R9, R15 ;  /* 0x00000009060e7223 */ /* 0x000fe2000000000f */
[----:B------:R-:W-:Y:S06]  /*0580*/  BRA.U UP1, `(.L_x_2) ;  /* 0xfffffffd01247547 */ /* 0x000fec000b83ffff */
.L_x_1:
[----:B------:R-:W-:Y:S05]  /*0590*/  BRA.U !UP0, `(.L_x_0) ;  /* 0x0000000508587547 */ /* 0x000fea000b800000 */
[----:B------:R-:W-:Y:S02]  /*05a0*/  UISETP.GE.U32.AND UP0, UPT, UR6, 0x8, UPT ;  /* 0x000000080600788c */ /* 0x000fe4000bf06070 */
[----:B------:R-:W-:-:S04]  /*05b0*/  ULOP3.LUT UR5, UR7, 0x7, URZ, 0xc0, !UPT ;  /* 0x0000000707057892 */ /* 0x000fc8000f8ec0ff */
[----:B------:R-:W-:-:S03]  /*05c0*/  UISETP.NE.AND UP1, UPT, UR5, URZ, UPT ;  /* 0x000000ff0500728c */ /* 0x000fc6000bf25270 */
[----:B------:R-:W-:Y:S08]  /*05d0*/  BRA.U !UP0, `(.L_x_3) ;  /* 0x0000000108807547 */ /* 0x000ff0000b800000 */
[----:B------:R-:W1:Y:S01]  /*05e0*/  LDC.64 R4, c[0x0][0x388] ;  /* 0x0000e200ff047b82 */ /* 0x000e620000000a00 */
[----:B------:R-:W2:Y:S01]  /*05f0*/  LDCU.64 UR8, c[0x0][0x380] ;  /* 0x00007000ff0877ac */ /* 0x000ea20008000a00 */
[----:B------:R-:W-:-:S04]  /*0600*/  IADD3 R3, P0, PT, R0, R7, RZ ;  /* 0x0000000700037210 */ /* 0x000fc80007f1e0ff */
[----:B------:R-:W-:Y:S02]  /*0610*/  IADD3.X R6, PT, PT, RZ, RZ, RZ, P0, !PT ;  /* 0x000000ffff067210 */ /* 0x000fe400007fe4ff */
[----:B--2---:R-:W-:-:S04]  /*0620*/  LEA R2, P0, R3, UR8, 0x2 ;  /* 0x0000000803027c11 */ /* 0x004fc8000f8010ff */
[----:B------:R-:W-:Y:S01]  /*0630*/  LEA.HI.X R3, R3, UR9, R6, 0x2, P0 ;  /* 0x0000000903037c11 */ /* 0x000fe200080f1406 */
[----:B-1----:R-:W-:-:S04]  /*0640*/  IMAD.WIDE.U32 R4, R7, 0x4, R4 ;  /* 0x0000000407047825 */ /* 0x002fc800078e0004 */
        /* <DEDUP_REMOVED lines=16> */
[----:B------:R-:W-:-:S02]  /*0750*/  VIADD R7, R7, 0x8 ;  /* 0x0000000807077836 */ /* 0x000fc40000000000 */
[----:B--2---:R-:W-:-:S04]  /*0760*/  FFMA R6, R9, R6, R14 ;  /* 0x0000000609067223 */ /* 0x004fc8000000000e */
[----:B---3--:R-:W-:-:S04]  /*0770*/  FFMA R6, R11, R8, R6 ;  /* 0x000000080b067223 */ /* 0x008fc80000000006 */
[----:B----4-:R-:W-:-:S04]  /*0780*/  FFMA R6, R13, R10, R6 ;  /* 0x0000000a0d067223 */ /* 0x010fc80000000006 */
[----:B-----5:R-:W-:-:S04]  /*0790*/  FFMA R6, R15, R12, R6 ;  /* 0x0000000c0f067223 */ /* 0x020fc80000000006 */
[----:B------:R-:W-:-:S04]  /*07a0*/  FFMA R6, R17, R16, R6 ;  /* 0x0000001011067223 */ /* 0x000fc80000000006 */
[----:B------:R-:W-:-:S04]  /*07b0*/  FFMA R6, R19, R18, R6 ;  /* 0x0000001213067223 */ /* 0x000fc80000000006 */
[----:B------:R-:W-:-:S04]  /*07c0*/  FFMA R6, R21, R20, R6 ;  /* 0x0000001415067223 */ /* 0x000fc80000000006 */
[----:B------:R-:W-:-:S07]  /*07d0*/  FFMA R14, R23, R22, R6 ;  /* 0x00000016170e7223 */ /* 0x000fce0000000006 */
.L_x_3:
        /* <DEDUP_REMOVED lines=19> */
[----:B------:R-:W5:Y:S01]  /*0910*/  LDG.E R12, desc[UR10][R4.64+0xc] ;  /* 0x00000c0a040c7981 */ /* 0x000f62000c1e1900 */
[----:B------:R-:W-:Y:S01]  /*0920*/  IADD3 R7, PT, PT, R7, 0x4, RZ ;  /* 0x0000000407077810 */ /* 0x000fe20007ffe0ff */
[----:B--2---:R-:W-:-:S04]  /*0930*/  FFMA R6, R9, R6, R14 ;  /* 0x0000000609067223 */ /* 0x004fc8000000000e */
[----:B---3--:R-:W-:-:S04]  /*0940*/  FFMA R6, R11, R8, R6 ;  /* 0x000000080b067223 */ /* 0x008fc80000000006 */
[----:B----4-:R-:W-:-:S04]  /*0950*/  FFMA R6, R13, R10, R6 ;  /* 0x0000000a0d067223 */ /* 0x010fc80000000006 */
[----:B-----5:R-:W-:-:S07]  /*0960*/  FFMA R14, R15, R12, R6 ;  /* 0x0000000c0f0e7223 */ /* 0x020fce0000000006 */
.L_x_4:
[----:B------:R-:W-:Y:S05]  /*0970*/  BRA.U !UP1, `(.L_x_0) ;  /* 0x0000000109607547 */ /* 0x000fea000b800000 */
[----:B------:R-:W1:Y:S01]  /*0980*/  LDC.64 R2, c[0x0][0x388] ;  /* 0x0000e200ff027b82 */ /* 0x000e620000000a00 */
[----:B------:R-:W2:Y:S01]  /*0990*/  LDCU.64 UR8, c[0x0][0x380] ;  /* 0x00007000ff0877ac */ /* 0x000ea20008000a00 */
[----:B------:R-:W-:Y:S01]  /*09a0*/  IADD3 R4, P0, PT, R0, R7, RZ ;  /* 0x0000000700047210 */ /* 0x000fe20007f1e0ff */
[----:B------:R-:W-:Y:S01]  /*09b0*/  UIADD3 UR4, UPT, UPT, -UR4, URZ, URZ ;  /* 0x000000ff04047290 */ /* 0x000fe2000fffe1ff */
[----:B-1----:R-:W-:Y:S02]  /*09c0*/  IMAD.WIDE.U32 R2, R7, 0x4, R2 ;  /* 0x0000000407027825 */ /* 0x002fe400078e0002 */
[----:B------:R-:W-:Y:S02]  /*09d0*/  IADD3.X R7, PT, PT, RZ, RZ, RZ, P0, !PT ;  /* 0x000000ffff077210 */ /* 0x000fe400007fe4ff */
[----:B--2---:R-:W-:Y:S01]  /*09e0*/  LEA R6, P0, R4, UR8, 0x2 ;  /* 0x0000000804067c11 */ /* 0x004fe2000f8010ff */
[----:B------:R-:W-:Y:S01]  /*09f0*/  IMAD.MOV.U32 R8, RZ, RZ, R2 ;  /* 0x000000ffff087224 */ /* 0x000fe200078e0002 */
[----:B------:R-:W-:-:S02]  /*0a00*/  MOV R9, R3 ;  /* 0x0000000300097202 */ /* 0x000fc40000000f00 */
[----:B------:R-:W-:-:S09]  /*0a10*/  LEA.HI.X R7, R4, UR9, R7, 0x2, P0 ;  /* 0x0000000904077c11 */ /* 0x000fd200080f1407 */
.L_x_5:
[----:B------:R-:W-:Y:S01]  /*0a20*/  MOV R3, R7 ;  /* 0x0000000700037202 */ /* 0x000fe20000000f00 */
[----:B------:R-:W-:Y:S01]  /*0a30*/  IMAD.MOV.U32 R4, RZ, RZ, R8 ;  /* 0x000000ffff047224 */ /* 0x000fe200078e0008 */
[----:B------:R-:W-:Y:S02]  /*0a40*/  MOV R2, R6 ;  /* 0x0000000600027202 */ /* 0x000fe40000000f00 */
[----:B------:R-:W-:-:S03]  /*0a50*/  MOV R5, R9 ;  /* 0x0000000900057202 */ /* 0x000fc60000000f00 */
[----:B0-----:R-:W2:Y:S04]  /*0a60*/  LDG.E R3, desc[UR10][R2.64] ;  /* 0x0000000a02037981 */ /* 0x001ea8000c1e1900 */
[----:B------:R-:W2:Y:S01]  /*0a70*/  LDG.E R4, desc[UR10][R4.64] ;  /* 0x0000000a04047981 */ /* 0x000ea2000c1e1900 */
[----:B------:R-:W-:Y:S01]  /*0a80*/  UIADD3 UR4, UPT, UPT, UR4, 0x1, URZ ;  /* 0x0000000104047890 */ /* 0x000fe2000fffe0ff */
[----:B------:R-:W-:Y:S02]  /*0a90*/  IADD3 R8, P0, PT, R8, 0x4, RZ ;  /* 0x0000000408087810 */ /* 0x000fe40007f1e0ff */
[----:B------:R-:W-:Y:S01]  /*0aa0*/  IADD3 R6, P1, PT, R6, 0x4, RZ ;  /* 0x0000000406067810 */ /* 0x000fe20007f3e0ff */
[----:B------:R-:W-:Y:S01]  /*0ab0*/  UISETP.NE.AND UP0, UPT, UR4, URZ, UPT ;  /* 0x000000ff0400728c */ /* 0x000fe2000bf05270 */
[----:B------:R-:W-:-:S02]  /*0ac0*/  IADD3.X R9, PT, PT, RZ, R9, RZ, P0, !PT ;  /* 0x00000009ff097210 */ /* 0x000fc400007fe4ff */
[----:B------:R-:W-:Y:S01]  /*0ad0*/  IADD3.X R7, PT, PT, RZ, R7, RZ, P1, !PT ;  /* 0x00000007ff077210 */ /* 0x000fe20000ffe4ff */
[----:B--2---:R-:W-:-:S05]  /*0ae0*/  FFMA R14, R3, R4, R14 ;  /* 0x00000004030e7223 */ /* 0x004fca000000000e */
[----:B------:R-:W-:Y:S05]  /*0af0*/  BRA.U UP0, `(.L_x_5) ;  /* 0xfffffffd00c87547 */ /* 0x000fea000b83ffff */
.L_x_0:
[----:B------:R-:W1:Y:S02]  /*0b00*/  LDCU.64 UR4, c[0x0][0x390] ;  /* 0x00007200ff0477ac */ /* 0x000e640008000a00 */
[----:B-1----:R-:W-:-:S04]  /*0b10*/  LEA R2, P0, R0, UR4, 0x2 ;  /* 0x0000000400027c11 */ /* 0x002fc8000f8010ff */
[----:B------:R-:W-:-:S05]  /*0b20*/  LEA.HI.X R3, R0, UR5, RZ, 0x2, P0 ;  /* 0x0000000500037c11 */ /* 0x000fca00080f14ff */
[----:B0-----:R-:W-:Y:S01]  /*0b30*/  STG.E desc[UR10][R2.64], R14 ;  /* 0x0000000e02007986 */ /* 0x001fe2000c10190a */
[----:B------:R-:W-:Y:S05]  /*0b40*/  EXIT ;  /* 0x000000000000794d */ /* 0x000fea0003800000 */
.L_x_6:
[----:B------:R-:W-:-:S00]  /*0b50*/  BRA `(.L_x_6) ;  /* 0xfffffffc00fc7947 */ /* 0x000fc0000383ffff */
[----:B------:R-:W-:-:S00]  /*0b60*/  NOP ;  /* 0x0000000000007918 */ /* 0x000fc00000000000 */
        /* <DEDUP_REMOVED lines=9> */
.L_x_7:


//--------------------- .nv.shared.reserved.0     --------------------------
	.section	.nv.shared.reserved.0,"aw",@nobits
	.weak		__nv_reservedSMEM_offset_0_alias
	.size		__nv_reservedSMEM_offset_0_alias, 0, 64
	.other		__nv_reservedSMEM_offset_0_alias,@"STO_CUDA_RESERVED_SHARED STV_DEFAULT"
__nv_reservedSMEM_offset_0_alias:
	.zero		0
	.zero		64


//--------------------- .nv.constant0._Z21convolution_1d_kernelPKfS0_Pfii --------------------------
	.section	.nv.constant0._Z21convolution_1d_kernelPKfS0_Pfii,"a",@progbits
	.sectionflags	@""
	.align	4
.nv.constant0._Z21convolution_1d_kernelPKfS0_Pfii:
	.zero		928


//--------------------- SYMBOLS --------------------------

	.type		.nv.reservedSmem.offset0,@object
	.size		.nv.reservedSmem.offset0,0x4
